	.headerflags	@"EF_CUDA_TEXMODE_UNIFIED EF_CUDA_64BIT_ADDRESS EF_CUDA_ACCELERATORS EF_CUDA_SM90 EF_CUDA_VIRTUAL_SM(EF_CUDA_SM90)"
	.elftype	@"ET_EXEC"


//--------------------- .nv.info                  --------------------------
	.section	.nv.info,"",@"SHT_CUDA_INFO"
	.align	4


	//----- nvinfo : EIATTR_REGCOUNT
	.align		4
        /*0000*/ 	.byte	0x04, 0x2f
        /*0002*/ 	.short	(.L_3 - .L_2)
	.align		4
.L_2:
        /*0004*/ 	.word	index@(triton_poi_fused__native_batch_norm_legit_no_training_hardtanh_27)
        /*0008*/ 	.word	0x00000026


	//----- nvinfo : EIATTR_MIN_STACK_SIZE
	.align		4
.L_3:
        /*000c*/ 	.byte	0x04, 0x12
        /*000e*/ 	.short	(.L_5 - .L_4)
	.align		4
.L_4:
        /*0010*/ 	.word	index@(triton_poi_fused__native_batch_norm_legit_no_training_hardtanh_27)
        /*0014*/ 	.word	0x00000000


	//----- nvinfo : EIATTR_FRAME_SIZE
	.align		4
.L_5:
        /*0018*/ 	.byte	0x04, 0x11
        /*001a*/ 	.short	(.L_7 - .L_6)
	.align		4
.L_6:
        /*001c*/ 	.word	index@(triton_poi_fused__native_batch_norm_legit_no_training_hardtanh_27)
        /*0020*/ 	.word	0x00000000


	//----- nvinfo : EIATTR_MIN_STACK_SIZE
	.align		4
.L_7:
        /*0024*/ 	.byte	0x04, 0x12
        /*0026*/ 	.short	(.L_9 - .L_8)
	.align		4
.L_8:
        /*0028*/ 	.word	index@(triton_poi_fused__native_batch_norm_legit_no_training_hardtanh_27)
        /*002c*/ 	.word	0x00000000
.L_9:


//--------------------- .nv.info.triton_poi_fused__native_batch_norm_legit_no_training_hardtanh_27 --------------------------
	.section	.nv.info.triton_poi_fused__native_batch_norm_legit_no_training_hardtanh_27,"",@"SHT_CUDA_INFO"
	.sectionflags	@""
	.align	4


	//----- nvinfo : EIATTR_CUDA_API_VERSION
	.align		4
        /*0000*/ 	.byte	0x04, 0x37
        /*0002*/ 	.short	(.L_11 - .L_10)
.L_10:
        /*0004*/ 	.word	0x0000007c


	//----- nvinfo : EIATTR_KPARAM_INFO
	.align		4
.L_11:
        /*0008*/ 	.byte	0x04, 0x17
        /*000a*/ 	.short	(.L_13 - .L_12)
.L_12:
        /*000c*/ 	.word	0x00000000
        /*0010*/ 	.short	0x0006
        /*0012*/ 	.short	0x0030
        /*0014*/ 	.byte	0x00, 0xf0, 0x11, 0x00


	//----- nvinfo : EIATTR_KPARAM_INFO
	.align		4
.L_13:
        /*0018*/ 	.byte	0x04, 0x17
        /*001a*/ 	.short	(.L_15 - .L_14)
.L_14:
        /*001c*/ 	.word	0x00000000
        /*0020*/ 	.short	0x0005
        /*0022*/ 	.short	0x0028
        /*0024*/ 	.byte	0x00, 0xf4, 0x21, 0x00


	//----- nvinfo : EIATTR_KPARAM_INFO
	.align		4
.L_15:
        /*0028*/ 	.byte	0x04, 0x17
        /*002a*/ 	.short	(.L_17 - .L_16)
.L_16:
        /*002c*/ 	.word	0x00000000
        /*0030*/ 	.short	0x0004
        /*0032*/ 	.short	0x0020
        /*0034*/ 	.byte	0x00, 0xf4, 0x21, 0x00


	//----- nvinfo : EIATTR_KPARAM_INFO
	.align		4
.L_17:
        /*0038*/ 	.byte	0x04, 0x17
        /*003a*/ 	.short	(.L_19 - .L_18)
.L_18:
        /*003c*/ 	.word	0x00000000
        /*0040*/ 	.short	0x0003
        /*0042*/ 	.short	0x0018
        /*0044*/ 	.byte	0x00, 0xf4, 0x21, 0x00


	//----- nvinfo : EIATTR_KPARAM_INFO
	.align		4
.L_19:
        /*0048*/ 	.byte	0x04, 0x17
        /*004a*/ 	.short	(.L_21 - .L_20)
.L_20:
        /*004c*/ 	.word	0x00000000
        /*0050*/ 	.short	0x0002
        /*0052*/ 	.short	0x0010
        /*0054*/ 	.byte	0x00, 0xf4, 0x21, 0x00


	//----- nvinfo : EIATTR_KPARAM_INFO
	.align		4
.L_21:
        /*0058*/ 	.byte	0x04, 0x17
        /*005a*/ 	.short	(.L_23 - .L_22)
.L_22:
        /*005c*/ 	.word	0x00000000
        /*0060*/ 	.short	0x0001
        /*0062*/ 	.short	0x0008
        /*0064*/ 	.byte	0x00, 0xf4, 0x21, 0x00


	//----- nvinfo : EIATTR_KPARAM_INFO
	.align		4
.L_23:
        /*0068*/ 	.byte	0x04, 0x17
        /*006a*/ 	.short	(.L_25 - .L_24)
.L_24:
        /*006c*/ 	.word	0x00000000
        /*0070*/ 	.short	0x0000
        /*0072*/ 	.short	0x0000
        /*0074*/ 	.byte	0x00, 0xf4, 0x21, 0x00


	//----- nvinfo : EIATTR_SPARSE_MMA_MASK
	.align		4
.L_25:
        /*0078*/ 	.byte	0x03, 0x50
        /*007a*/ 	.short	0x0000


	//----- nvinfo : EIATTR_MAXREG_COUNT
	.align		4
        /*007c*/ 	.byte	0x03, 0x1b
        /*007e*/ 	.short	0x00ff


	//----- nvinfo : EIATTR_EXIT_INSTR_OFFSETS
	.align		4
        /*0080*/ 	.byte	0x04, 0x1c
        /*0082*/ 	.short	(.L_27 - .L_26)


	//   ....[0]....
.L_26:
        /*0084*/ 	.word	0x00000bd0


	//----- nvinfo : EIATTR_REQNTID
	.align		4
.L_27:
        /*0088*/ 	.byte	0x04, 0x10
        /*008a*/ 	.short	(.L_29 - .L_28)
.L_28:
        /*008c*/ 	.word	0x00000080
        /*0090*/ 	.word	0x00000001
        /*0094*/ 	.word	0x00000001


	//----- nvinfo : EIATTR_CBANK_PARAM_SIZE
	.align		4
.L_29:
        /*0098*/ 	.byte	0x03, 0x19
        /*009a*/ 	.short	0x0034


	//----- nvinfo : EIATTR_PARAM_CBANK
	.align		4
        /*009c*/ 	.byte	0x04, 0x0a
        /*009e*/ 	.short	(.L_31 - .L_30)
	.align		4
.L_30:
        /*00a0*/ 	.word	index@(.nv.constant0.triton_poi_fused__native_batch_norm_legit_no_training_hardtanh_27)
        /*00a4*/ 	.short	0x0210
        /*00a6*/ 	.short	0x0034


	//----- nvinfo : EIATTR_SW_WAR
	.align		4
.L_31:
        /*00a8*/ 	.byte	0x04, 0x36
        /*00aa*/ 	.short	(.L_33 - .L_32)
.L_32:
        /*00ac*/ 	.word	0x00000008
.L_33:


//--------------------- .nv.callgraph             --------------------------
	.section	.nv.callgraph,"",@"SHT_CUDA_CALLGRAPH"
	.align	4
	.sectionentsize	8
	.align		4
        /*0000*/ 	.word	0x00000000
	.align		4
        /*0004*/ 	.word	0xffffffff
	.align		4
        /*0008*/ 	.word	0x00000000
	.align		4
        /*000c*/ 	.word	0xfffffffe
	.align		4
        /*0010*/ 	.word	0x00000000
	.align		4
        /*0014*/ 	.word	0xfffffffd
	.align		4
        /*0018*/ 	.word	0x00000000
	.align		4
        /*001c*/ 	.word	0xfffffffc


//--------------------- .nv.constant4             --------------------------
	.section	.nv.constant4,"a",@progbits
	.align	8
	.align		8
.nv.constant4:
        /*0000*/ 	.dword	_$_str
	.align		8
        /*0008*/ 	.dword	_$_str_$_2


//--------------------- .text.triton_poi_fused__native_batch_norm_legit_no_training_hardtanh_27 --------------------------
	.section	.text.triton_poi_fused__native_batch_norm_legit_no_training_hardtanh_27,"ax",@progbits
	.align	128
        .global         triton_poi_fused__native_batch_norm_legit_no_training_hardtanh_27
        .type           triton_poi_fused__native_batch_norm_legit_no_training_hardtanh_27,@function
        .size           triton_poi_fused__native_batch_norm_legit_no_training_hardtanh_27,(.L_x_1 - triton_poi_fused__native_batch_norm_legit_no_training_hardtanh_27)
        .other          triton_poi_fused__native_batch_norm_legit_no_training_hardtanh_27,@"STO_CUDA_ENTRY STV_DEFAULT"
triton_poi_fused__native_batch_norm_legit_no_training_hardtanh_27:
.text.triton_poi_fused__native_batch_norm_legit_no_training_hardtanh_27:
[----:B------:R-:W-:Y:S01]  /*0000*/  LDC R1, c[0x0][0x28] ;  /* 0x00000a00ff017b82 */ /* 0x000fe20000000800 */
[----:B------:R-:W1:Y:S07]  /*0010*/  S2R R0, SR_TID.X ;  /* 0x0000000000007919 */ /* 0x000e6e0000002100 */
[----:B------:R-:W2:Y:S01]  /*0020*/  LDC.64 R16, c[0x0][0x220] ;  /* 0x00008800ff107b82 */ /* 0x000ea20000000a00 */
[----:B------:R-:W-:Y:S01]  /*0030*/  ULDC.64 UR4, c[0x0][0x208] ;  /* 0x0000820000047ab9 */ /* 0x000fe20000000a00 */
[----:B------:R-:W3:Y:S06]  /*0040*/  S2R R3, SR_CTAID.X ;  /* 0x0000000000037919 */ /* 0x000eec0000002500 */
[----:B------:R-:W4:Y:S08]  /*0050*/  LDC.64 R20, c[0x0][0x218] ;  /* 0x00008600ff147b82 */ /* 0x000f300000000a00 */
[----:B------:R-:W5:Y:S08]  /*0060*/  LDC.64 R22, c[0x0][0x210] ;  /* 0x00008400ff167b82 */ /* 0x000f700000000a00 */
[----:B------:R-:W5:Y:S01]  /*0070*/  LDC.64 R32, c[0x0][0x230] ;  /* 0x00008c00ff207b82 */ /* 0x000f620000000a00 */
[----:B-1----:R-:W-:-:S04]  /*0080*/  SHF.L.U32 R0, R0, 0x2, RZ ;  /* 0x0000000200007819 */ /* 0x002fc800000006ff */
[----:B------:R-:W-:-:S04]  /*0090*/  LOP3.LUT R0, R0, 0x1fc, RZ, 0xc0, !PT ;  /* 0x000001fc00007812 */ /* 0x000fc800078ec0ff */
[----:B---3--:R-:W-:-:S05]  /*00a0*/  LEA R2, R3, R0, 0xa ;  /* 0x0000000003027211 */ /* 0x008fca00078e50ff */
[----:B------:R-:W-:-:S05]  /*00b0*/  IMAD.HI R0, R2, 0x38e38e39, RZ ;  /* 0x38e38e3902007827 */ /* 0x000fca00078e02ff */
[----:B------:R-:W-:-:S04]  /*00c0*/  SHF.R.U32.HI R3, RZ, 0x1f, R0 ;  /* 0x0000001fff037819 */ /* 0x000fc80000011600 */
[----:B------:R-:W-:-:S05]  /*00d0*/  LEA.HI.SX32 R3, R0, R3, 0x19 ;  /* 0x0000000300037211 */ /* 0x000fca00078fcaff */
[----:B------:R-:W-:-:S04]  /*00e0*/  IMAD R19, R3, -0x240, R2 ;  /* 0xfffffdc003137824 */ /* 0x000fc800078e0202 */
[----:B--2---:R-:W-:-:S06]  /*00f0*/  IMAD.WIDE R12, R19, 0x4, R16 ;  /* 0x00000004130c7825 */ /* 0x004fcc00078e0210 */
[----:B------:R-:W2:Y:S01]  /*0100*/  LDG.E.EL.128 R12, desc[UR4][R12.64] ;  /* 0x000000040c0c7981 */ /* 0x000ea2000c2e1d00 */
[----:B------:R-:W-:Y:S01]  /*0110*/  IADD3 R3, R2, 0x200, RZ ;  /* 0x0000020002037810 */ /* 0x000fe20007ffe0ff */
[----:B----4-:R-:W-:-:S04]  /*0120*/  IMAD.WIDE R8, R19, 0x4, R20 ;  /* 0x0000000413087825 */ /* 0x010fc800078e0214 */
[----:B------:R-:W-:Y:S02]  /*0130*/  IMAD.HI R0, R3, 0x38e38e39, RZ ;  /* 0x38e38e3903007827 */ /* 0x000fe400078e02ff */
[----:B------:R-:W3:Y:S02]  /*0140*/  LDG.E.EL.128 R8, desc[UR4][R8.64] ;  /* 0x0000000408087981 */ /* 0x000ee4000c2e1d00 */
[----:B-----5:R-:W-:Y:S01]  /*0150*/  IMAD.WIDE R22, R2, 0x4, R22 ;  /* 0x0000000402167825 */ /* 0x020fe200078e0216 */
[----:B------:R-:W-:-:S04]  /*0160*/  SHF.R.U32.HI R25, RZ, 0x1f, R0 ;  /* 0x0000001fff197819 */ /* 0x000fc80000011600 */
[----:B------:R-:W3:Y:S01]  /*0170*/  LDG.E.128 R4, desc[UR4][R22.64] ;  /* 0x0000000416047981 */ /* 0x000ee2000c1e1d00 */
[----:B------:R-:W-:-:S03]  /*0180*/  LEA.HI.SX32 R0, R0, R25, 0x19 ;  /* 0x0000001900007211 */ /* 0x000fc600078fcaff */
[----:B------:R1:W4:Y:S02]  /*0190*/  LDG.E.128 R28, desc[UR4][R22.64+0x800] ;  /* 0x00080004161c7981 */ /* 0x000324000c1e1d00 */
[----:B------:R-:W-:-:S04]  /*01a0*/  IMAD R3, R0, -0x240, R3 ;  /* 0xfffffdc000037824 */ /* 0x000fc800078e0203 */
[----:B------:R-:W-:Y:S01]  /*01b0*/  IMAD.WIDE R24, R3, 0x4, R20 ;  /* 0x0000000403187825 */ /* 0x000fe200078e0214 */
[----:B-1----:R-:W1:Y:S05]  /*01c0*/  LDC.64 R22, c[0x0][0x228] ;  /* 0x00008a00ff167b82 */ /* 0x002e6a0000000a00 */
[----:B------:R-:W4:Y:S01]  /*01d0*/  LDG.E.EL.128 R24, desc[UR4][R24.64] ;  /* 0x0000000418187981 */ /* 0x000f22000c2e1d00 */
[----:B------:R-:W-:Y:S01]  /*01e0*/  HFMA2.MMA R0, -RZ, RZ, 1.625, 0 ;  /* 0x3e800000ff007435 */ /* 0x000fe200000001ff */
[----:B-1----:R-:W-:-:S04]  /*01f0*/  IMAD.WIDE R34, R19, 0x4, R22 ;  /* 0x0000000413227825 */ /* 0x002fc800078e0216 */
[----:B--2---:R-:W-:Y:S01]  /*0200*/  FADD R18, R12, 9.9999997473787516356e-06 ;  /* 0x3727c5ac0c127421 */ /* 0x004fe20000000000 */
[----:B------:R-:W-:-:S05]  /*0210*/  FADD R20, R13, 9.9999997473787516356e-06 ;  /* 0x3727c5ac0d147421 */ /* 0x000fca0000000000 */
[----:B------:R-:W1:Y:S01]  /*0220*/  MUFU.SQRT R18, R18 ;  /* 0x0000001200127308 */ /* 0x000e620000002000 */
[----:B------:R-:W-:-:S07]  /*0230*/  FADD R14, R14, 9.9999997473787516356e-06 ;  /* 0x3727c5ac0e0e7421 */ /* 0x000fce0000000000 */
[----:B------:R-:W2:Y:S01]  /*0240*/  MUFU.SQRT R20, R20 ;  /* 0x0000001400147308 */ /* 0x000ea20000002000 */
[----:B------:R-:W-:-:S07]  /*0250*/  FADD R15, R15, 9.9999997473787516356e-06 ;  /* 0x3727c5ac0f0f7421 */ /* 0x000fce0000000000 */
[----:B------:R-:W5:Y:S01]  /*0260*/  MUFU.SQRT R12, R14 ;  /* 0x0000000e000c7308 */ /* 0x000f620000002000 */
[----:B-1----:R-:W-:-:S07]  /*0270*/  FSETP.GT.AND P6, PT, R18, 8.50705917302346158658e+37, PT ;  /* 0x7e8000001200780b */ /* 0x002fce0003fc4000 */
[----:B------:R-:W1:Y:S01]  /*0280*/  MUFU.SQRT R13, R15 ;  /* 0x0000000f000d7308 */ /* 0x000e620000002000 */
[----:B--2---:R-:W-:Y:S02]  /*0290*/  FSETP.GT.AND P5, PT, R20, 8.50705917302346158658e+37, PT ;  /* 0x7e8000001400780b */ /* 0x004fe40003fa4000 */
[----:B------:R-:W-:Y:S02]  /*02a0*/  FSETP.GEU.AND P4, PT, R18, 1.175494350822287508e-38, PT ;  /* 0x008000001200780b */ /* 0x000fe40003f8e000 */
[----:B------:R-:W-:Y:S02]  /*02b0*/  FSETP.GEU.AND P3, PT, R20, 1.175494350822287508e-38, PT ;  /* 0x008000001400780b */ /* 0x000fe40003f6e000 */
[----:B-----5:R-:W-:Y:S01]  /*02c0*/  FSETP.GT.AND P2, PT, R12, 8.50705917302346158658e+37, PT ;  /* 0x7e8000000c00780b */ /* 0x020fe20003f44000 */
[----:B------:R-:W-:Y:S01]  /*02d0*/  @P6 FMUL R18, R18, 0.25 ;  /* 0x3e80000012126820 */ /* 0x000fe20000400000 */
[----:B---3--:R-:W-:Y:S01]  /*02e0*/  FADD R4, R4, -R8 ;  /* 0x8000000804047221 */ /* 0x008fe20000000000 */
[----:B------:R-:W-:-:S02]  /*02f0*/  FSETP.GEU.AND P0, PT, R12, 1.175494350822287508e-38, PT ;  /* 0x008000000c00780b */ /* 0x000fc40003f0e000 */
[----:B------:R-:W-:Y:S02]  /*0300*/  FSEL R8, R0, 1, P6 ;  /* 0x3f80000000087808 */ /* 0x000fe40003000000 */
[----:B------:R-:W-:Y:S01]  /*0310*/  @P5 FMUL R20, R20, 0.25 ;  /* 0x3e80000014145820 */ /* 0x000fe20000400000 */
[C---:B-1----:R-:W-:Y:S01]  /*0320*/  FSETP.GT.AND P1, PT, R13.reuse, 8.50705917302346158658e+37, PT ;  /* 0x7e8000000d00780b */ /* 0x042fe20003f24000 */
[----:B------:R-:W-:Y:S01]  /*0330*/  @!P4 FMUL R18, R18, 16777216 ;  /* 0x4b8000001212c820 */ /* 0x000fe20000400000 */
[----:B------:R-:W-:Y:S01]  /*0340*/  FSETP.GEU.AND P6, PT, R13, 1.175494350822287508e-38, PT ;  /* 0x008000000d00780b */ /* 0x000fe20003fce000 */
[----:B------:R-:W-:Y:S01]  /*0350*/  @!P3 FMUL R20, R20, 16777216 ;  /* 0x4b8000001414b820 */ /* 0x000fe20000400000 */
[----:B------:R-:W-:Y:S02]  /*0360*/  FADD R5, R5, -R9 ;  /* 0x8000000905057221 */ /* 0x000fe40000000000 */
[----:B------:R-:W1:Y:S01]  /*0370*/  MUFU.RCP R9, R18 ;  /* 0x0000001200097308 */ /* 0x000e620000001000 */
[----:B------:R-:W-:Y:S01]  /*0380*/  @P2 FMUL R12, R12, 0.25 ;  /* 0x3e8000000c0c2820 */ /* 0x000fe20000400000 */
[----:B------:R-:W-:-:S06]  /*0390*/  FADD R7, R7, -R11 ;  /* 0x8000000b07077221 */ /* 0x000fcc0000000000 */
[----:B------:R-:W2:Y:S01]  /*03a0*/  MUFU.RCP R20, R20 ;  /* 0x0000001400147308 */ /* 0x000ea20000001000 */
[----:B------:R-:W-:Y:S01]  /*03b0*/  @P1 FMUL R13, R13, 0.25 ;  /* 0x3e8000000d0d1820 */ /* 0x000fe20000400000 */
[----:B------:R-:W-:Y:S01]  /*03c0*/  @!P0 FMUL R12, R12, 16777216 ;  /* 0x4b8000000c0c8820 */ /* 0x000fe20000400000 */
[----:B------:R-:W-:Y:S01]  /*03d0*/  FSEL R11, R0, 1, P5 ;  /* 0x3f800000000b7808 */ /* 0x000fe20002800000 */
[----:B----4-:R-:W-:Y:S01]  /*03e0*/  FADD R29, R29, -R25 ;  /* 0x800000191d1d7221 */ /* 0x010fe20000000000 */
[----:B------:R-:W-:Y:S01]  /*03f0*/  @!P6 FMUL R13, R13, 16777216 ;  /* 0x4b8000000d0de820 */ /* 0x000fe20000400000 */
[----:B------:R-:W-:Y:S01]  /*0400*/  FADD R24, R28, -R24 ;  /* 0x800000181c187221 */ /* 0x000fe20000000000 */
[----:B------:R-:W-:Y:S01]  /*0410*/  @!P4 FMUL R8, R8, 16777216 ;  /* 0x4b8000000808c820 */ /* 0x000fe20000400000 */
[----:B------:R-:W3:Y:S01]  /*0420*/  MUFU.RCP R25, R12 ;  /* 0x0000000c00197308 */ /* 0x000ee20000001000 */
[----:B------:R-:W-:Y:S02]  /*0430*/  @!P3 FMUL R11, R11, 16777216 ;  /* 0x4b8000000b0bb820 */ /* 0x000fe40000400000 */
[----:B-1----:R-:W-:Y:S01]  /*0440*/  FMUL R9, R9, R8 ;  /* 0x0000000809097220 */ /* 0x002fe20000400000 */
[----:B------:R-:W-:-:S04]  /*0450*/  FSEL R8, R0, 1, P2 ;  /* 0x3f80000000087808 */ /* 0x000fc80001000000 */
[----:B------:R-:W1:Y:S01]  /*0460*/  MUFU.RCP R28, R13 ;  /* 0x0000000d001c7308 */ /* 0x000e620000001000 */
[----:B--2---:R-:W-:Y:S01]  /*0470*/  FMUL R18, R20, R11 ;  /* 0x0000000b14127220 */ /* 0x004fe20000400000 */
[----:B------:R-:W-:Y:S01]  /*0480*/  FSEL R11, R0, 1, P1 ;  /* 0x3f800000000b7808 */ /* 0x000fe20000800000 */
[----:B------:R-:W-:Y:S01]  /*0490*/  @!P0 FMUL R8, R8, 16777216 ;  /* 0x4b80000008088820 */ /* 0x000fe20000400000 */
[----:B------:R-:W-:-:S03]  /*04a0*/  FMUL R21, R9, R4 ;  /* 0x0000000409157220 */ /* 0x000fc60000400000 */
[----:B------:R-:W-:Y:S01]  /*04b0*/  @!P6 FMUL R11, R11, 16777216 ;  /* 0x4b8000000b0be820 */ /* 0x000fe20000400000 */
[----:B---3--:R-:W-:Y:S01]  /*04c0*/  FMUL R25, R25, R8 ;  /* 0x0000000819197220 */ /* 0x008fe20000400000 */
[----:B------:R-:W-:Y:S01]  /*04d0*/  FADD R6, R6, -R10 ;  /* 0x8000000a06067221 */ /* 0x000fe20000000000 */
[----:B0-----:R-:W-:-:S04]  /*04e0*/  IMAD.WIDE R8, R19, 0x4, R32 ;  /* 0x0000000413087825 */ /* 0x001fc800078e0220 */
[----:B------:R-:W-:Y:S01]  /*04f0*/  FMUL R18, R18, R5 ;  /* 0x0000000512127220 */ /* 0x000fe20000400000 */
[----:B-1----:R-:W-:Y:S01]  /*0500*/  FMUL R28, R28, R11 ;  /* 0x0000000b1c1c7220 */ /* 0x002fe20000400000 */
[----:B------:R-:W-:Y:S01]  /*0510*/  FMUL R25, R25, R6 ;  /* 0x0000000619197220 */ /* 0x000fe20000400000 */
[----:B------:R-:W2:Y:S02]  /*0520*/  LDG.E.EL.128 R8, desc[UR4][R8.64] ;  /* 0x0000000408087981 */ /* 0x000ea4000c2e1d00 */
[----:B------:R-:W-:Y:S02]  /*0530*/  FMUL R28, R28, R7 ;  /* 0x000000071c1c7220 */ /* 0x000fe40000400000 */
[----:B------:R-:W2:Y:S01]  /*0540*/  LDG.E.EL.128 R4, desc[UR4][R34.64] ;  /* 0x0000000422047981 */ /* 0x000ea2000c2e1d00 */
[----:B------:R-:W-:-:S06]  /*0550*/  IMAD.WIDE R12, R3, 0x4, R16 ;  /* 0x00000004030c7825 */ /* 0x000fcc00078e0210 */
[----:B------:R-:W3:Y:S01]  /*0560*/  LDG.E.EL.128 R12, desc[UR4][R12.64] ;  /* 0x000000040c0c7981 */ /* 0x000ee2000c2e1d00 */
[----:B------:R-:W-:-:S04]  /*0570*/  IMAD.WIDE R16, R3, 0x4, R22 ;  /* 0x0000000403107825 */ /* 0x000fc800078e0216 */
[----:B------:R-:W-:-:S04]  /*0580*/  IMAD.WIDE R22, R3, 0x4, R32 ;  /* 0x0000000403167825 */ /* 0x000fc800078e0220 */
[----:B--2---:R-:W-:Y:S01]  /*0590*/  FFMA R4, R4, R21, R8 ;  /* 0x0000001504047223 */ /* 0x004fe20000000008 */
[----:B------:R-:W-:Y:S01]  /*05a0*/  FFMA R5, R5, R18, R9 ;  /* 0x0000001205057223 */ /* 0x000fe20000000009 */
[----:B------:R-:W2:Y:S04]  /*05b0*/  LDG.E.EL.128 R20, desc[UR4][R22.64] ;  /* 0x0000000416147981 */ /* 0x000ea8000c2e1d00 */
[----:B------:R-:W2:Y:S01]  /*05c0*/  LDG.E.EL.128 R16, desc[UR4][R16.64] ;  /* 0x0000000410107981 */ /* 0x000ea2000c2e1d00 */
[----:B---3--:R-:W-:Y:S01]  /*05d0*/  FADD R3, R12, 9.9999997473787516356e-06 ;  /* 0x3727c5ac0c037421 */ /* 0x008fe20000000000 */
[----:B------:R-:W-:Y:S01]  /*05e0*/  FADD R14, R14, 9.9999997473787516356e-06 ;  /* 0x3727c5ac0e0e7421 */ /* 0x000fe20000000000 */
[----:B------:R-:W-:-:S04]  /*05f0*/  FADD R8, R13, 9.9999997473787516356e-06 ;  /* 0x3727c5ac0d087421 */ /* 0x000fc80000000000 */
[----:B------:R-:W0:Y:S01]  /*0600*/  MUFU.SQRT R3, R3 ;  /* 0x0000000300037308 */ /* 0x000e220000002000 */
[----:B------:R-:W-:Y:S01]  /*0610*/  FADD R15, R15, 9.9999997473787516356e-06 ;  /* 0x3727c5ac0f0f7421 */ /* 0x000fe20000000000 */
[----:B------:R-:W-:-:S06]  /*0620*/  FFMA R6, R6, R25, R10 ;  /* 0x0000001906067223 */ /* 0x000fcc000000000a */
[----:B------:R-:W1:Y:S08]  /*0630*/  MUFU.SQRT R9, R14 ;  /* 0x0000000e00097308 */ /* 0x000e700000002000 */
[----:B------:R-:W3:Y:S01]  /*0640*/  MUFU.SQRT R8, R8 ;  /* 0x0000000800087308 */ /* 0x000ee20000002000 */
[----:B0-----:R-:W-:-:S07]  /*0650*/  FSETP.GT.AND P6, PT, R3, 8.50705917302346158658e+37, PT ;  /* 0x7e8000000300780b */ /* 0x001fce0003fc4000 */
[----:B------:R-:W0:Y:S01]  /*0660*/  MUFU.SQRT R10, R15 ;  /* 0x0000000f000a7308 */ /* 0x000e220000002000 */
[C---:B-1----:R-:W-:Y:S02]  /*0670*/  FSETP.GT.AND P3, PT, R9.reuse, 8.50705917302346158658e+37, PT ;  /* 0x7e8000000900780b */ /* 0x042fe40003f64000 */
[----:B------:R-:W-:Y:S02]  /*0680*/  FSETP.GEU.AND P0, PT, R9, 1.175494350822287508e-38, PT ;  /* 0x008000000900780b */ /* 0x000fe40003f0e000 */
[C---:B---3--:R-:W-:Y:S01]  /*0690*/  FSETP.GT.AND P5, PT, R8.reuse, 8.50705917302346158658e+37, PT ;  /* 0x7e8000000800780b */ /* 0x048fe20003fa4000 */
[----:B------:R-:W-:Y:S01]  /*06a0*/  FFMA R7, R7, R28, R11 ;  /* 0x0000001c07077223 */ /* 0x000fe2000000000b */
[----:B------:R-:W-:Y:S02]  /*06b0*/  FSETP.GEU.AND P1, PT, R8, 1.175494350822287508e-38, PT ;  /* 0x008000000800780b */ /* 0x000fe40003f2e000 */
[C---:B------:R-:W-:Y:S01]  /*06c0*/  FSETP.GEU.AND P4, PT, R3.reuse, 1.175494350822287508e-38, PT ;  /* 0x008000000300780b */ /* 0x040fe20003f8e000 */
[----:B------:R-:W-:Y:S01]  /*06d0*/  @P6 FMUL R3, R3, 0.25 ;  /* 0x3e80000003036820 */ /* 0x000fe20000400000 */
[----:B0-----:R-:W-:-:S02]  /*06e0*/  FSETP.GT.AND P2, PT, R10, 8.50705917302346158658e+37, PT ;  /* 0x7e8000000a00780b */ /* 0x001fc40003f44000 */
[----:B------:R-:W-:Y:S02]  /*06f0*/  FSEL R11, R0, 1, P6 ;  /* 0x3f800000000b7808 */ /* 0x000fe40003000000 */
[----:B------:R-:W-:Y:S01]  /*0700*/  FSETP.GEU.AND P6, PT, R10, 1.175494350822287508e-38, PT ;  /* 0x008000000a00780b */ /* 0x000fe20003fce000 */
[----:B------:R-:W-:Y:S02]  /*0710*/  @P3 FMUL R9, R9, 0.25 ;  /* 0x3e80000009093820 */ /* 0x000fe40000400000 */
[----:B------:R-:W-:Y:S02]  /*0720*/  @P5 FMUL R8, R8, 0.25 ;  /* 0x3e80000008085820 */ /* 0x000fe40000400000 */
[----:B------:R-:W-:Y:S02]  /*0730*/  @!P0 FMUL R9, R9, 16777216 ;  /* 0x4b80000009098820 */ /* 0x000fe40000400000 */
[----:B------:R-:W-:Y:S02]  /*0740*/  @!P1 FMUL R8, R8, 16777216 ;  /* 0x4b80000008089820 */ /* 0x000fe40000400000 */
[----:B------:R-:W-:Y:S01]  /*0750*/  @P2 FMUL R10, R10, 0.25 ;  /* 0x3e8000000a0a2820 */ /* 0x000fe20000400000 */
[----:B------:R-:W-:Y:S01]  /*0760*/  @!P4 FMUL R3, R3, 16777216 ;  /* 0x4b8000000303c820 */ /* 0x000fe20000400000 */
[----:B------:R-:W0:Y:S02]  /*0770*/  MUFU.RCP R9, R9 ;  /* 0x0000000900097308 */ /* 0x000e240000001000 */
[----:B------:R-:W-:Y:S01]  /*0780*/  @!P6 FMUL R10, R10, 16777216 ;  /* 0x4b8000000a0ae820 */ /* 0x000fe20000400000 */
[----:B------:R-:W-:-:S05]  /*0790*/  FSEL R14, R0, 1, P3 ;  /* 0x3f800000000e7808 */ /* 0x000fca0001800000 */
[----:B------:R-:W1:Y:S01]  /*07a0*/  MUFU.RCP R8, R8 ;  /* 0x0000000800087308 */ /* 0x000e620000001000 */
[----:B------:R-:W-:-:S07]  /*07b0*/  @!P0 FMUL R14, R14, 16777216 ;  /* 0x4b8000000e0e8820 */ /* 0x000fce0000400000 */
[----:B------:R3:W4:Y:S01]  /*07c0*/  MUFU.RCP R12, R3 ;  /* 0x00000003000c7308 */ /* 0x0007220000001000 */
[----:B------:R-:W-:-:S07]  /*07d0*/  FSEL R13, R0, 1, P2 ;  /* 0x3f800000000d7808 */ /* 0x000fce0001000000 */
[----:B------:R-:W5:Y:S01]  /*07e0*/  MUFU.RCP R10, R10 ;  /* 0x0000000a000a7308 */ /* 0x000f620000001000 */
[----:B---3--:R-:W-:Y:S01]  /*07f0*/  FSEL R3, R0, 1, P5 ;  /* 0x3f80000000037808 */ /* 0x008fe20002800000 */
[----:B------:R-:W-:Y:S01]  /*0800*/  FADD R26, R30, -R26 ;  /* 0x8000001a1e1a7221 */ /* 0x000fe20000000000 */
[----:B0-----:R-:W-:Y:S01]  /*0810*/  FMUL R9, R9, R14 ;  /* 0x0000000e09097220 */ /* 0x001fe20000400000 */
[----:B------:R-:W-:Y:S01]  /*0820*/  @!P4 FMUL R11, R11, 16777216 ;  /* 0x4b8000000b0bc820 */ /* 0x000fe20000400000 */
[----:B------:R-:W-:Y:S01]  /*0830*/  FSETP.GTU.AND P3, PT, R7, RZ, PT ;  /* 0x000000ff0700720b */ /* 0x000fe20003f6c000 */
[----:B------:R-:W-:Y:S01]  /*0840*/  @!P1 FMUL R3, R3, 16777216 ;  /* 0x4b80000003039820 */ /* 0x000fe20000400000 */
[----:B------:R-:W-:Y:S01]  /*0850*/  @!P6 FMUL R13, R13, 16777216 ;  /* 0x4b8000000d0de820 */ /* 0x000fe20000400000 */
[----:B------:R-:W-:Y:S01]  /*0860*/  FMUL R9, R9, R26 ;  /* 0x0000001a09097220 */ /* 0x000fe20000400000 */
[----:B------:R-:W-:Y:S01]  /*0870*/  FSETP.GTU.AND P5, PT, R6, RZ, PT ;  /* 0x000000ff0600720b */ /* 0x000fe20003fac000 */
[----:B-1----:R-:W-:Y:S01]  /*0880*/  FMUL R8, R8, R3 ;  /* 0x0000000308087220 */ /* 0x002fe20000400000 */
[----:B----4-:R-:W-:Y:S01]  /*0890*/  FMUL R11, R12, R11 ;  /* 0x0000000b0c0b7220 */ /* 0x010fe20000400000 */
[----:B------:R-:W-:Y:S01]  /*08a0*/  FSEL R7, R7, RZ, P3 ;  /* 0x000000ff07077208 */ /* 0x000fe20001800000 */
[----:B------:R-:W-:Y:S01]  /*08b0*/  FADD R27, R31, -R27 ;  /* 0x8000001b1f1b7221 */ /* 0x000fe20000000000 */
[----:B------:R-:W-:Y:S01]  /*08c0*/  FMUL R8, R8, R29 ;  /* 0x0000001d08087220 */ /* 0x000fe20000400000 */
[----:B-----5:R-:W-:Y:S01]  /*08d0*/  FMUL R10, R10, R13 ;  /* 0x0000000d0a0a7220 */ /* 0x020fe20000400000 */
[----:B------:R-:W-:Y:S01]  /*08e0*/  FSEL R6, R6, RZ, P5 ;  /* 0x000000ff06067208 */ /* 0x000fe20002800000 */
[----:B------:R-:W-:Y:S01]  /*08f0*/  FMUL R11, R11, R24 ;  /* 0x000000180b0b7220 */ /* 0x000fe20000400000 */
[----:B------:R-:W-:Y:S01]  /*0900*/  FSETP.GTU.AND P0, PT, R5, RZ, PT ;  /* 0x000000ff0500720b */ /* 0x000fe20003f0c000 */
[----:B------:R-:W0:Y:S01]  /*0910*/  LDC.64 R12, c[0x0][0x238] ;  /* 0x00008e00ff0c7b82 */ /* 0x000e220000000a00 */
[----:B------:R-:W-:Y:S01]  /*0920*/  FSETP.GEU.AND P5, PT, R7, 6, PT ;  /* 0x40c000000700780b */ /* 0x000fe20003fae000 */
[----:B------:R-:W-:Y:S01]  /*0930*/  FMUL R10, R10, R27 ;  /* 0x0000001b0a0a7220 */ /* 0x000fe20000400000 */
[----:B------:R-:W-:-:S02]  /*0940*/  FSETP.GTU.AND P4, PT, R4, RZ, PT ;  /* 0x000000ff0400720b */ /* 0x000fc40003f8c000 */
[----:B------:R-:W-:Y:S02]  /*0950*/  FSEL R5, R5, RZ, P0 ;  /* 0x000000ff05057208 */ /* 0x000fe40000000000 */
[----:B------:R-:W-:Y:S02]  /*0960*/  FSETP.GEU.AND P0, PT, R6, 6, PT ;  /* 0x40c000000600780b */ /* 0x000fe40003f0e000 */
[----:B------:R-:W-:Y:S02]  /*0970*/  FSEL R4, R4, RZ, P4 ;  /* 0x000000ff04047208 */ /* 0x000fe40002000000 */
[----:B------:R-:W-:-:S04]  /*0980*/  FSETP.NAN.AND P4, PT, R7, R7, PT ;  /* 0x000000070700720b */ /* 0x000fc80003f88000 */
[----:B------:R-:W-:Y:S01]  /*0990*/  @P5 SEL R7, R7, 0x40c00000, P4 ;  /* 0x40c0000007075807 */ /* 0x000fe20002000000 */
[----:B0-----:R-:W-:-:S04]  /*09a0*/  IMAD.WIDE R2, R2, 0x4, R12 ;  /* 0x0000000402027825 */ /* 0x001fc800078e020c */
[----:B--2---:R-:W-:Y:S01]  /*09b0*/  FFMA R9, R18, R9, R22 ;  /* 0x0000000912097223 */ /* 0x004fe20000000016 */
[----:B------:R-:W-:Y:S01]  /*09c0*/  FFMA R8, R17, R8, R21 ;  /* 0x0000000811087223 */ /* 0x000fe20000000015 */
[----:B------:R-:W-:Y:S01]  /*09d0*/  FFMA R11, R16, R11, R20 ;  /* 0x0000000b100b7223 */ /* 0x000fe20000000014 */
[----:B------:R-:W-:Y:S02]  /*09e0*/  FFMA R19, R19, R10, R23 ;  /* 0x0000000a13137223 */ /* 0x000fe40000000017 */
[C---:B------:R-:W-:Y:S02]  /*09f0*/  FSETP.GTU.AND P1, PT, R9.reuse, RZ, PT ;  /* 0x000000ff0900720b */ /* 0x040fe40003f2c000 */
[----:B------:R-:W-:Y:S02]  /*0a00*/  FSETP.GTU.AND P2, PT, R8, RZ, PT ;  /* 0x000000ff0800720b */ /* 0x000fe40003f4c000 */
[----:B------:R-:W-:Y:S02]  /*0a10*/  FSEL R10, R9, RZ, P1 ;  /* 0x000000ff090a7208 */ /* 0x000fe40000800000 */
[----:B------:R-:W-:-:S02]  /*0a20*/  FSETP.GTU.AND P3, PT, R11, RZ, PT ;  /* 0x000000ff0b00720b */ /* 0x000fc40003f6c000 */
[----:B------:R-:W-:Y:S02]  /*0a30*/  FSETP.GEU.AND P1, PT, R5, 6, PT ;  /* 0x40c000000500780b */ /* 0x000fe40003f2e000 */
[----:B------:R-:W-:Y:S02]  /*0a40*/  FSETP.GTU.AND P6, PT, R19, RZ, PT ;  /* 0x000000ff1300720b */ /* 0x000fe40003fcc000 */
[----:B------:R-:W-:Y:S02]  /*0a50*/  FSEL R9, R8, RZ, P2 ;  /* 0x000000ff08097208 */ /* 0x000fe40001000000 */
[----:B------:R-:W-:Y:S02]  /*0a60*/  FSEL R8, R11, RZ, P3 ;  /* 0x000000ff0b087208 */ /* 0x000fe40001800000 */
[----:B------:R-:W-:Y:S02]  /*0a70*/  FSETP.NAN.AND P2, PT, R6, R6, PT ;  /* 0x000000060600720b */ /* 0x000fe40003f48000 */
[----:B------:R-:W-:-:S02]  /*0a80*/  FSETP.GEU.AND P3, PT, R4, 6, PT ;  /* 0x40c000000400780b */ /* 0x000fc40003f6e000 */
[----:B------:R-:W-:Y:S02]  /*0a90*/  FSETP.GEU.AND P5, PT, R10, 6, PT ;  /* 0x40c000000a00780b */ /* 0x000fe40003fae000 */
[----:B------:R-:W-:Y:S02]  /*0aa0*/  FSEL R11, R19, RZ, P6 ;  /* 0x000000ff130b7208 */ /* 0x000fe40003000000 */
[----:B------:R-:W-:Y:S02]  /*0ab0*/  FSETP.NAN.AND P6, PT, R5, R5, PT ;  /* 0x000000050500720b */ /* 0x000fe40003fc8000 */
[----:B------:R-:W-:Y:S02]  /*0ac0*/  @P0 SEL R6, R6, 0x40c00000, P2 ;  /* 0x40c0000006060807 */ /* 0x000fe40001000000 */
[----:B------:R-:W-:Y:S02]  /*0ad0*/  FSETP.GEU.AND P4, PT, R9, 6, PT ;  /* 0x40c000000900780b */ /* 0x000fe40003f8e000 */
[----:B------:R-:W-:-:S02]  /*0ae0*/  FSETP.GEU.AND P2, PT, R8, 6, PT ;  /* 0x40c000000800780b */ /* 0x000fc40003f4e000 */
[----:B------:R-:W-:Y:S02]  /*0af0*/  FSETP.GEU.AND P0, PT, R11, 6, PT ;  /* 0x40c000000b00780b */ /* 0x000fe40003f0e000 */
[----:B------:R-:W-:Y:S02]  /*0b00*/  @P1 SEL R5, R5, 0x40c00000, P6 ;  /* 0x40c0000005051807 */ /* 0x000fe40003000000 */
[----:B------:R-:W-:Y:S02]  /*0b10*/  FSETP.NAN.AND P6, PT, R4, R4, PT ;  /* 0x000000040400720b */ /* 0x000fe40003fc8000 */
[----:B------:R-:W-:Y:S02]  /*0b20*/  FSETP.NAN.AND P1, PT, R10, R10, PT ;  /* 0x0000000a0a00720b */ /* 0x000fe40003f28000 */
[----:B------:R-:W-:Y:S02]  /*0b30*/  @P3 SEL R4, R4, 0x40c00000, P6 ;  /* 0x40c0000004043807 */ /* 0x000fe40003000000 */
[----:B------:R-:W-:-:S02]  /*0b40*/  @P5 SEL R10, R10, 0x40c00000, P1 ;  /* 0x40c000000a0a5807 */ /* 0x000fc40000800000 */
[----:B------:R-:W-:Y:S02]  /*0b50*/  FSETP.NAN.AND P6, PT, R9, R9, PT ;  /* 0x000000090900720b */ /* 0x000fe40003fc8000 */
[C---:B------:R-:W-:Y:S02]  /*0b60*/  FSETP.NAN.AND P3, PT, R8.reuse, R8, PT ;  /* 0x000000080800720b */ /* 0x040fe40003f68000 */
[----:B------:R-:W-:Y:S02]  /*0b70*/  FSETP.NAN.AND P1, PT, R11, R11, PT ;  /* 0x0000000b0b00720b */ /* 0x000fe40003f28000 */
[----:B------:R-:W-:Y:S02]  /*0b80*/  @P4 SEL R9, R9, 0x40c00000, P6 ;  /* 0x40c0000009094807 */ /* 0x000fe40003000000 */
[----:B------:R-:W-:Y:S02]  /*0b90*/  @P2 SEL R8, R8, 0x40c00000, P3 ;  /* 0x40c0000008082807 */ /* 0x000fe40001800000 */
[----:B------:R-:W-:Y:S01]  /*0ba0*/  @P0 SEL R11, R11, 0x40c00000, P1 ;  /* 0x40c000000b0b0807 */ /* 0x000fe20000800000 */
[----:B------:R-:W-:Y:S04]  /*0bb0*/  STG.E.128 desc[UR4][R2.64], R4 ;  /* 0x0000000402007986 */ /* 0x000fe8000c101d04 */
[----:B------:R-:W-:Y:S01]  /*0bc0*/  STG.E.128 desc[UR4][R2.64+0x800], R8 ;  /* 0x0008000802007986 */ /* 0x000fe2000c101d04 */
[----:B------:R-:W-:Y:S05]  /*0bd0*/  EXIT ;  /* 0x000000000000794d */ /* 0x000fea0003800000 */
.L_x_0:
[----:B------:R-:W-:-:S00]  /*0be0*/  BRA `(.L_x_0) ;  /* 0xfffffffc00fc7947 */ /* 0x000fc0000383ffff */
[----:B------:R-:W-:-:S00]  /*0bf0*/  NOP ;  /* 0x0000000000007918 */ /* 0x000fc00000000000 */
        /* <DEDUP_REMOVED lines=8> */
.L_x_1:


//--------------------- .nv.global.init           --------------------------
	.section	.nv.global.init,"aw",@progbits
.nv.global.init:
	.type		_$_str,@object
	.size		_$_str,(_$_str_$_2 - _$_str)
_$_str:
        /*0000*/ 	.byte	0x5f, 0x5f, 0x43, 0x55, 0x44, 0x41, 0x5f, 0x46, 0x54, 0x5a, 0x00
	.type		_$_str_$_2,@object
	.size		_$_str_$_2,(.L_1 - _$_str_$_2)
_$_str_$_2:
        /*000b*/ 	.byte	0x5f, 0x5f, 0x43, 0x55, 0x44, 0x41, 0x5f, 0x50, 0x52, 0x45, 0x43, 0x5f, 0x53, 0x51, 0x52, 0x54
        /*001b*/ 	.byte	0x00
.L_1:


//--------------------- .nv.constant0.triton_poi_fused__native_batch_norm_legit_no_training_hardtanh_27 --------------------------
	.section	.nv.constant0.triton_poi_fused__native_batch_norm_legit_no_training_hardtanh_27,"a",@progbits
	.sectionflags	@""
	.align	4
.nv.constant0.triton_poi_fused__native_batch_norm_legit_no_training_hardtanh_27:
	.zero		580
